//
// Generated by NVIDIA NVVM Compiler
//
// Compiler Build ID: CL-36424714
// Cuda compilation tools, release 13.0, V13.0.88
// Based on NVVM 20.0.0
//

.version 9.0
.target sm_100
.address_size 64

	// .globl	_Z10printhellov

.visible .entry _Z10printhellov()
{


	ret;

}


// ===== COMPILED SASS (sm_100) =====

	.target	sm_100

	.elftype	@"ET_EXEC"


//--------------------- .note.nv.tkinfo           --------------------------
	.section	.note.nv.tkinfo,"",@"SHT_NOTE"
	.sectionflags	@"SHF_NOTE_NV_TKINFO"
	.tkinfo
        /*0018*/ 	.word	0x00000002
        /*0030*/ 	.string	""
        /*0030*/ 	.string	"ptxas"
        /*0030*/ 	.string	"Cuda compilation tools, release 13.0, V13.0.88"
        /*0030*/ 	.string	"Build cuda_13.0.r13.0/compiler.36424714_0"
        /*0030*/ 	.string	"-arch sm_100 -m 64 "



//--------------------- .note.nv.cuinfo           --------------------------
	.section	.note.nv.cuinfo,"",@"SHT_NOTE"
	.sectionflags	@"SHF_NOTE_NV_CUINFO"
        /*0018*/ 	.short	0x0002
        /*001a*/ 	.short	0x0064
        /*001c*/ 	.short	0x0082
	.zero		2


//--------------------- .nv.info                  --------------------------
	.section	.nv.info,"",@"SHT_CUDA_INFO"
	.align	4


	//----- nvinfo : EIATTR_REGCOUNT
	.align		4
        /*0000*/ 	.byte	0x04, 0x2f
        /*0002*/ 	.short	(.L_1 - .L_0)
	.align		4
.L_0:
        /*0004*/ 	.word	index@(_Z10printhellov)
        /*0008*/ 	.word	0x00000004


	//----- nvinfo : EIATTR_FRAME_SIZE
	.align		4
.L_1:
        /*000c*/ 	.byte	0x04, 0x11
        /*000e*/ 	.short	(.L_3 - .L_2)
	.align		4
.L_2:
        /*0010*/ 	.word	index@(_Z10printhellov)
        /*0014*/ 	.word	0x00000000


	//----- nvinfo : EIATTR_MIN_STACK_SIZE
	.align		4
.L_3:
        /*0018*/ 	.byte	0x04, 0x12
        /*001a*/ 	.short	(.L_5 - .L_4)
	.align		4
.L_4:
        /*001c*/ 	.word	index@(_Z10printhellov)
        /*0020*/ 	.word	0x00000000
.L_5:


//--------------------- .nv.compat                --------------------------
	.section	.nv.compat,"",@"SHT_CUDA_COMPAT_INFO"
	.align	4
        /*0000*/ 	.byte	0x02, 0x09, 0x00, 0x00, 0x02, 0x02, 0x01, 0x00, 0x02, 0x05, 0x05, 0x00, 0x03, 0x07, 0x01, 0x01
        /*0010*/ 	.byte	0x02, 0x03, 0x00, 0x00, 0x02, 0x06, 0x01, 0x00, 0x04, 0x0b, 0x08, 0x00, 0x09, 0x00, 0x00, 0x00
        /*0020*/ 	.byte	0x00, 0x00, 0x00, 0x00


//--------------------- .nv.info._Z10printhellov  --------------------------
	.section	.nv.info._Z10printhellov,"",@"SHT_CUDA_INFO"
	.sectionflags	@""
	.align	4


	//----- nvinfo : EIATTR_CUDA_API_VERSION
	.align		4
        /*0000*/ 	.byte	0x04, 0x37
        /*0002*/ 	.short	(.L_7 - .L_6)
.L_6:
        /*0004*/ 	.word	0x00000082


	//----- nvinfo : EIATTR_SPARSE_MMA_MASK
	.align		4
.L_7:
        /*0008*/ 	.byte	0x03, 0x50
        /*000a*/ 	.short	0x0000


	//----- nvinfo : EIATTR_MAXREG_COUNT
	.align		4
        /*000c*/ 	.byte	0x03, 0x1b
        /*000e*/ 	.short	0x00ff


	//----- nvinfo : EIATTR_MERCURY_ISA_VERSION
	.align		4
        /*0010*/ 	.byte	0x03, 0x5f
        /*0012*/ 	.short	0x0101


	//----- nvinfo : EIATTR_VRC_CTA_INIT_COUNT
	.align		4
        /*0014*/ 	.byte	0x02, 0x4a
	.zero		1
	.zero		1


	//----- nvinfo : EIATTR_EXIT_INSTR_OFFSETS
	.align		4
        /*0018*/ 	.byte	0x04, 0x1c
        /*001a*/ 	.short	(.L_9 - .L_8)


	//   ....[0]....
.L_8:
        /*001c*/ 	.word	0x00000010


	//----- nvinfo : EIATTR_SW_WAR
	.align		4
.L_9:
        /*0020*/ 	.byte	0x04, 0x36
        /*0022*/ 	.short	(.L_11 - .L_10)
.L_10:
        /*0024*/ 	.word	0x00000008
.L_11:


//--------------------- .nv.callgraph             --------------------------
	.section	.nv.callgraph,"",@"SHT_CUDA_CALLGRAPH"
	.align	4
	.sectionentsize	8
	.align		4
        /*0000*/ 	.word	0x00000000
	.align		4
        /*0004*/ 	.word	0xffffffff
	.align		4
        /*0008*/ 	.word	0x00000000
	.align		4
        /*000c*/ 	.word	0xfffffffe
	.align		4
        /*0010*/ 	.word	0x00000000
	.align		4
        /*0014*/ 	.word	0xfffffffd
	.align		4
        /*0018*/ 	.word	0x00000000
	.align		4
        /*001c*/ 	.word	0xfffffffc


//--------------------- .text._Z10printhellov     --------------------------
	.section	.text._Z10printhellov,"ax",@progbits
	.align	128
        .global         _Z10printhellov
        .type           _Z10printhellov,@function
        .size           _Z10printhellov,(.L_x_1 - _Z10printhellov)
        .other          _Z10printhellov,@"STO_CUDA_ENTRY STV_DEFAULT"
_Z10printhellov:
.text._Z10printhellov:
[----:B------:R-:W-:Y:S01]  /*0000*/  LDC R1, c[0x0][0x37c] ;  /* 0x0000df00ff017b82 */ /* 0x000fe20000000800 */
[----:B------:R-:W-:Y:S05]  /*0010*/  EXIT ;  /* 0x000000000000794d */ /* 0x000fea0003800000 */
.L_x_0:
[----:B------:R-:W-:-:S00]  /*0020*/  BRA `(.L_x_0) ;  /* 0xfffffffc00fc7947 */ /* 0x000fc0000383ffff */
[----:B------:R-:W-:-:S00]  /*0030*/  NOP ;  /* 0x0000000000007918 */ /* 0x000fc00000000000 */
        /* <DEDUP_REMOVED lines=12> */
.L_x_1:


//--------------------- .nv.shared.reserved.0     --------------------------
	.section	.nv.shared.reserved.0,"aw",@nobits
	.weak		__nv_reservedSMEM_offset_0_alias
	.size		__nv_reservedSMEM_offset_0_alias, 0, 64
	.other		__nv_reservedSMEM_offset_0_alias,@"STO_CUDA_RESERVED_SHARED STV_DEFAULT"
__nv_reservedSMEM_offset_0_alias:
	.zero		0
	.zero		64


//--------------------- .nv.constant0._Z10printhellov --------------------------
	.section	.nv.constant0._Z10printhellov,"a",@progbits
	.sectionflags	@""
	.align	4
.nv.constant0._Z10printhellov:
	.zero		896


//--------------------- SYMBOLS --------------------------

	.type		.nv.reservedSmem.offset0,@object
	.size		.nv.reservedSmem.offset0,0x4
